//
// Generated by NVIDIA NVVM Compiler
//
// Compiler Build ID: CL-36424714
// Cuda compilation tools, release 13.0, V13.0.88
// Based on NVVM 20.0.0
//

.version 9.0
.target sm_100
.address_size 64

	// .globl	_Z10FIR_filterPvPKvS1_

.visible .entry _Z10FIR_filterPvPKvS1_(
	.param .u64 .ptr .align 1 _Z10FIR_filterPvPKvS1__param_0,
	.param .u64 .ptr .align 1 _Z10FIR_filterPvPKvS1__param_1,
	.param .u64 .ptr .align 1 _Z10FIR_filterPvPKvS1__param_2
)
{
	.reg .pred 	%p<2>;
	.reg .b16 	%rs<32>;
	.reg .b32 	%r<19>;
	.reg .b32 	%f<334>;
	.reg .b64 	%rd<35>;

	ld.param.u64 	%rd7, [_Z10FIR_filterPvPKvS1__param_0];
	ld.param.u64 	%rd8, [_Z10FIR_filterPvPKvS1__param_1];
	ld.param.u64 	%rd9, [_Z10FIR_filterPvPKvS1__param_2];
	cvta.to.global.u64 	%rd10, %rd7;
	cvta.to.global.u64 	%rd11, %rd8;
	cvta.to.global.u64 	%rd12, %rd9;
	mov.u32 	%r4, %ctaid.x;
	mov.u32 	%r5, %ntid.x;
	mov.u32 	%r6, %tid.x;
	mad.lo.s32 	%r7, %r4, %r5, %r6;
	and.b32  	%r8, %r7, 1;
	shr.u32 	%r9, %r7, 5;
	shl.b32 	%r10, %r9, 1;
	or.b32  	%r11, %r10, %r8;
	mov.u32 	%r12, %ctaid.y;
	mov.u32 	%r13, %ntid.y;
	mov.u32 	%r14, %tid.y;
	mad.lo.s32 	%r15, %r12, %r13, %r14;
	shl.b32 	%r16, %r7, 5;
	cvt.u64.u32 	%rd13, %r16;
	and.b64  	%rd14, %rd13, 960;
	add.s64 	%rd15, %rd12, %rd14;
	ld.global.f32 	%f1, [%rd15];
	ld.global.f32 	%f2, [%rd15+4];
	ld.global.f32 	%f3, [%rd15+8];
	ld.global.f32 	%f4, [%rd15+12];
	ld.global.f32 	%f5, [%rd15+16];
	ld.global.f32 	%f6, [%rd15+20];
	ld.global.f32 	%f7, [%rd15+24];
	ld.global.f32 	%f8, [%rd15+28];
	ld.global.f32 	%f9, [%rd15+32];
	ld.global.f32 	%f10, [%rd15+36];
	ld.global.f32 	%f11, [%rd15+40];
	ld.global.f32 	%f12, [%rd15+44];
	ld.global.f32 	%f13, [%rd15+48];
	ld.global.f32 	%f14, [%rd15+52];
	ld.global.f32 	%f15, [%rd15+56];
	ld.global.f32 	%f16, [%rd15+60];
	mul.wide.u32 	%rd16, %r15, 14720;
	add.s64 	%rd17, %rd11, %rd16;
	shl.b32 	%r17, %r7, 2;
	cvt.u64.u32 	%rd18, %r17;
	and.b64  	%rd19, %rd18, 120;
	add.s64 	%rd20, %rd17, %rd19;
	mul.wide.u32 	%rd21, %r11, 2;
	add.s64 	%rd22, %rd20, %rd21;
	ld.global.u16 	%rs1, [%rd22];
	cvt.rn.f32.s16 	%f333, %rs1;
	ld.global.u16 	%rs2, [%rd22+128];
	cvt.rn.f32.s16 	%f332, %rs2;
	ld.global.u16 	%rs3, [%rd22+256];
	cvt.rn.f32.s16 	%f331, %rs3;
	ld.global.u16 	%rs4, [%rd22+384];
	cvt.rn.f32.s16 	%f330, %rs4;
	ld.global.u16 	%rs5, [%rd22+512];
	cvt.rn.f32.s16 	%f329, %rs5;
	ld.global.u16 	%rs6, [%rd22+640];
	cvt.rn.f32.s16 	%f328, %rs6;
	ld.global.u16 	%rs7, [%rd22+768];
	cvt.rn.f32.s16 	%f327, %rs7;
	ld.global.u16 	%rs8, [%rd22+896];
	cvt.rn.f32.s16 	%f326, %rs8;
	ld.global.u16 	%rs9, [%rd22+1024];
	cvt.rn.f32.s16 	%f325, %rs9;
	ld.global.u16 	%rs10, [%rd22+1152];
	cvt.rn.f32.s16 	%f324, %rs10;
	ld.global.u16 	%rs11, [%rd22+1280];
	cvt.rn.f32.s16 	%f323, %rs11;
	ld.global.u16 	%rs12, [%rd22+1408];
	cvt.rn.f32.s16 	%f322, %rs12;
	ld.global.u16 	%rs13, [%rd22+1536];
	cvt.rn.f32.s16 	%f321, %rs13;
	ld.global.u16 	%rs14, [%rd22+1664];
	cvt.rn.f32.s16 	%f320, %rs14;
	ld.global.u16 	%rs15, [%rd22+1792];
	cvt.rn.f32.s16 	%f319, %rs15;
	or.b64  	%rd23, %rd16, %rd19;
	add.s64 	%rd24, %rd23, %rd21;
	add.s64 	%rd25, %rd24, %rd11;
	add.s64 	%rd34, %rd25, 3840;
	mul.wide.u32 	%rd26, %r15, 25600;
	mul.wide.u32 	%rd27, %r9, 12800;
	add.s64 	%rd28, %rd26, %rd27;
	or.b64  	%rd29, %rd28, %rd19;
	and.b64  	%rd30, %rd18, 4;
	or.b64  	%rd31, %rd29, %rd30;
	add.s64 	%rd32, %rd31, %rd10;
	add.s64 	%rd33, %rd32, 1024;
	mov.b32 	%r18, 0;
$L__BB0_1:
	ld.global.u16 	%rs16, [%rd34+-1920];
	cvt.rn.f32.s16 	%f62, %rs16;
	add.s32 	%r2, %r18, 16;
	ld.global.u16 	%rs17, [%rd34+-1792];
	cvt.rn.f32.s16 	%f47, %rs17;
	mul.f32 	%f63, %f15, %f332;
	fma.rn.f32 	%f64, %f16, %f333, %f63;
	fma.rn.f32 	%f65, %f14, %f331, %f64;
	fma.rn.f32 	%f66, %f13, %f330, %f65;
	fma.rn.f32 	%f67, %f12, %f329, %f66;
	fma.rn.f32 	%f68, %f11, %f328, %f67;
	fma.rn.f32 	%f69, %f10, %f327, %f68;
	fma.rn.f32 	%f70, %f9, %f326, %f69;
	fma.rn.f32 	%f71, %f8, %f325, %f70;
	fma.rn.f32 	%f72, %f7, %f324, %f71;
	fma.rn.f32 	%f73, %f6, %f323, %f72;
	fma.rn.f32 	%f74, %f5, %f322, %f73;
	fma.rn.f32 	%f75, %f4, %f321, %f74;
	fma.rn.f32 	%f76, %f3, %f320, %f75;
	fma.rn.f32 	%f77, %f2, %f319, %f76;
	fma.rn.f32 	%f78, %f1, %f62, %f77;
	st.global.f32 	[%rd33+-1024], %f78;
	ld.global.u16 	%rs18, [%rd34+-1664];
	cvt.rn.f32.s16 	%f48, %rs18;
	mul.f32 	%f79, %f15, %f331;
	fma.rn.f32 	%f80, %f16, %f332, %f79;
	fma.rn.f32 	%f81, %f14, %f330, %f80;
	fma.rn.f32 	%f82, %f13, %f329, %f81;
	fma.rn.f32 	%f83, %f12, %f328, %f82;
	fma.rn.f32 	%f84, %f11, %f327, %f83;
	fma.rn.f32 	%f85, %f10, %f326, %f84;
	fma.rn.f32 	%f86, %f9, %f325, %f85;
	fma.rn.f32 	%f87, %f8, %f324, %f86;
	fma.rn.f32 	%f88, %f7, %f323, %f87;
	fma.rn.f32 	%f89, %f6, %f322, %f88;
	fma.rn.f32 	%f90, %f5, %f321, %f89;
	fma.rn.f32 	%f91, %f4, %f320, %f90;
	fma.rn.f32 	%f92, %f3, %f319, %f91;
	fma.rn.f32 	%f93, %f2, %f62, %f92;
	fma.rn.f32 	%f94, %f1, %f47, %f93;
	st.global.f32 	[%rd33+-896], %f94;
	ld.global.u16 	%rs19, [%rd34+-1536];
	cvt.rn.f32.s16 	%f49, %rs19;
	mul.f32 	%f95, %f15, %f330;
	fma.rn.f32 	%f96, %f16, %f331, %f95;
	fma.rn.f32 	%f97, %f14, %f329, %f96;
	fma.rn.f32 	%f98, %f13, %f328, %f97;
	fma.rn.f32 	%f99, %f12, %f327, %f98;
	fma.rn.f32 	%f100, %f11, %f326, %f99;
	fma.rn.f32 	%f101, %f10, %f325, %f100;
	fma.rn.f32 	%f102, %f9, %f324, %f101;
	fma.rn.f32 	%f103, %f8, %f323, %f102;
	fma.rn.f32 	%f104, %f7, %f322, %f103;
	fma.rn.f32 	%f105, %f6, %f321, %f104;
	fma.rn.f32 	%f106, %f5, %f320, %f105;
	fma.rn.f32 	%f107, %f4, %f319, %f106;
	fma.rn.f32 	%f108, %f3, %f62, %f107;
	fma.rn.f32 	%f109, %f2, %f47, %f108;
	fma.rn.f32 	%f110, %f1, %f48, %f109;
	st.global.f32 	[%rd33+-768], %f110;
	ld.global.u16 	%rs20, [%rd34+-1408];
	cvt.rn.f32.s16 	%f50, %rs20;
	mul.f32 	%f111, %f15, %f329;
	fma.rn.f32 	%f112, %f16, %f330, %f111;
	fma.rn.f32 	%f113, %f14, %f328, %f112;
	fma.rn.f32 	%f114, %f13, %f327, %f113;
	fma.rn.f32 	%f115, %f12, %f326, %f114;
	fma.rn.f32 	%f116, %f11, %f325, %f115;
	fma.rn.f32 	%f117, %f10, %f324, %f116;
	fma.rn.f32 	%f118, %f9, %f323, %f117;
	fma.rn.f32 	%f119, %f8, %f322, %f118;
	fma.rn.f32 	%f120, %f7, %f321, %f119;
	fma.rn.f32 	%f121, %f6, %f320, %f120;
	fma.rn.f32 	%f122, %f5, %f319, %f121;
	fma.rn.f32 	%f123, %f4, %f62, %f122;
	fma.rn.f32 	%f124, %f3, %f47, %f123;
	fma.rn.f32 	%f125, %f2, %f48, %f124;
	fma.rn.f32 	%f126, %f1, %f49, %f125;
	st.global.f32 	[%rd33+-640], %f126;
	ld.global.u16 	%rs21, [%rd34+-1280];
	cvt.rn.f32.s16 	%f51, %rs21;
	mul.f32 	%f127, %f15, %f328;
	fma.rn.f32 	%f128, %f16, %f329, %f127;
	fma.rn.f32 	%f129, %f14, %f327, %f128;
	fma.rn.f32 	%f130, %f13, %f326, %f129;
	fma.rn.f32 	%f131, %f12, %f325, %f130;
	fma.rn.f32 	%f132, %f11, %f324, %f131;
	fma.rn.f32 	%f133, %f10, %f323, %f132;
	fma.rn.f32 	%f134, %f9, %f322, %f133;
	fma.rn.f32 	%f135, %f8, %f321, %f134;
	fma.rn.f32 	%f136, %f7, %f320, %f135;
	fma.rn.f32 	%f137, %f6, %f319, %f136;
	fma.rn.f32 	%f138, %f5, %f62, %f137;
	fma.rn.f32 	%f139, %f4, %f47, %f138;
	fma.rn.f32 	%f140, %f3, %f48, %f139;
	fma.rn.f32 	%f141, %f2, %f49, %f140;
	fma.rn.f32 	%f142, %f1, %f50, %f141;
	st.global.f32 	[%rd33+-512], %f142;
	ld.global.u16 	%rs22, [%rd34+-1152];
	cvt.rn.f32.s16 	%f52, %rs22;
	mul.f32 	%f143, %f15, %f327;
	fma.rn.f32 	%f144, %f16, %f328, %f143;
	fma.rn.f32 	%f145, %f14, %f326, %f144;
	fma.rn.f32 	%f146, %f13, %f325, %f145;
	fma.rn.f32 	%f147, %f12, %f324, %f146;
	fma.rn.f32 	%f148, %f11, %f323, %f147;
	fma.rn.f32 	%f149, %f10, %f322, %f148;
	fma.rn.f32 	%f150, %f9, %f321, %f149;
	fma.rn.f32 	%f151, %f8, %f320, %f150;
	fma.rn.f32 	%f152, %f7, %f319, %f151;
	fma.rn.f32 	%f153, %f6, %f62, %f152;
	fma.rn.f32 	%f154, %f5, %f47, %f153;
	fma.rn.f32 	%f155, %f4, %f48, %f154;
	fma.rn.f32 	%f156, %f3, %f49, %f155;
	fma.rn.f32 	%f157, %f2, %f50, %f156;
	fma.rn.f32 	%f158, %f1, %f51, %f157;
	st.global.f32 	[%rd33+-384], %f158;
	ld.global.u16 	%rs23, [%rd34+-1024];
	cvt.rn.f32.s16 	%f53, %rs23;
	mul.f32 	%f159, %f15, %f326;
	fma.rn.f32 	%f160, %f16, %f327, %f159;
	fma.rn.f32 	%f161, %f14, %f325, %f160;
	fma.rn.f32 	%f162, %f13, %f324, %f161;
	fma.rn.f32 	%f163, %f12, %f323, %f162;
	fma.rn.f32 	%f164, %f11, %f322, %f163;
	fma.rn.f32 	%f165, %f10, %f321, %f164;
	fma.rn.f32 	%f166, %f9, %f320, %f165;
	fma.rn.f32 	%f167, %f8, %f319, %f166;
	fma.rn.f32 	%f168, %f7, %f62, %f167;
	fma.rn.f32 	%f169, %f6, %f47, %f168;
	fma.rn.f32 	%f170, %f5, %f48, %f169;
	fma.rn.f32 	%f171, %f4, %f49, %f170;
	fma.rn.f32 	%f172, %f3, %f50, %f171;
	fma.rn.f32 	%f173, %f2, %f51, %f172;
	fma.rn.f32 	%f174, %f1, %f52, %f173;
	st.global.f32 	[%rd33+-256], %f174;
	ld.global.u16 	%rs24, [%rd34+-896];
	cvt.rn.f32.s16 	%f54, %rs24;
	mul.f32 	%f175, %f15, %f325;
	fma.rn.f32 	%f176, %f16, %f326, %f175;
	fma.rn.f32 	%f177, %f14, %f324, %f176;
	fma.rn.f32 	%f178, %f13, %f323, %f177;
	fma.rn.f32 	%f179, %f12, %f322, %f178;
	fma.rn.f32 	%f180, %f11, %f321, %f179;
	fma.rn.f32 	%f181, %f10, %f320, %f180;
	fma.rn.f32 	%f182, %f9, %f319, %f181;
	fma.rn.f32 	%f183, %f8, %f62, %f182;
	fma.rn.f32 	%f184, %f7, %f47, %f183;
	fma.rn.f32 	%f185, %f6, %f48, %f184;
	fma.rn.f32 	%f186, %f5, %f49, %f185;
	fma.rn.f32 	%f187, %f4, %f50, %f186;
	fma.rn.f32 	%f188, %f3, %f51, %f187;
	fma.rn.f32 	%f189, %f2, %f52, %f188;
	fma.rn.f32 	%f190, %f1, %f53, %f189;
	st.global.f32 	[%rd33+-128], %f190;
	ld.global.u16 	%rs25, [%rd34+-768];
	cvt.rn.f32.s16 	%f55, %rs25;
	mul.f32 	%f191, %f15, %f324;
	fma.rn.f32 	%f192, %f16, %f325, %f191;
	fma.rn.f32 	%f193, %f14, %f323, %f192;
	fma.rn.f32 	%f194, %f13, %f322, %f193;
	fma.rn.f32 	%f195, %f12, %f321, %f194;
	fma.rn.f32 	%f196, %f11, %f320, %f195;
	fma.rn.f32 	%f197, %f10, %f319, %f196;
	fma.rn.f32 	%f198, %f9, %f62, %f197;
	fma.rn.f32 	%f199, %f8, %f47, %f198;
	fma.rn.f32 	%f200, %f7, %f48, %f199;
	fma.rn.f32 	%f201, %f6, %f49, %f200;
	fma.rn.f32 	%f202, %f5, %f50, %f201;
	fma.rn.f32 	%f203, %f4, %f51, %f202;
	fma.rn.f32 	%f204, %f3, %f52, %f203;
	fma.rn.f32 	%f205, %f2, %f53, %f204;
	fma.rn.f32 	%f206, %f1, %f54, %f205;
	st.global.f32 	[%rd33], %f206;
	ld.global.u16 	%rs26, [%rd34+-640];
	cvt.rn.f32.s16 	%f56, %rs26;
	mul.f32 	%f207, %f15, %f323;
	fma.rn.f32 	%f208, %f16, %f324, %f207;
	fma.rn.f32 	%f209, %f14, %f322, %f208;
	fma.rn.f32 	%f210, %f13, %f321, %f209;
	fma.rn.f32 	%f211, %f12, %f320, %f210;
	fma.rn.f32 	%f212, %f11, %f319, %f211;
	fma.rn.f32 	%f213, %f10, %f62, %f212;
	fma.rn.f32 	%f214, %f9, %f47, %f213;
	fma.rn.f32 	%f215, %f8, %f48, %f214;
	fma.rn.f32 	%f216, %f7, %f49, %f215;
	fma.rn.f32 	%f217, %f6, %f50, %f216;
	fma.rn.f32 	%f218, %f5, %f51, %f217;
	fma.rn.f32 	%f219, %f4, %f52, %f218;
	fma.rn.f32 	%f220, %f3, %f53, %f219;
	fma.rn.f32 	%f221, %f2, %f54, %f220;
	fma.rn.f32 	%f222, %f1, %f55, %f221;
	st.global.f32 	[%rd33+128], %f222;
	ld.global.u16 	%rs27, [%rd34+-512];
	cvt.rn.f32.s16 	%f57, %rs27;
	mul.f32 	%f223, %f15, %f322;
	fma.rn.f32 	%f224, %f16, %f323, %f223;
	fma.rn.f32 	%f225, %f14, %f321, %f224;
	fma.rn.f32 	%f226, %f13, %f320, %f225;
	fma.rn.f32 	%f227, %f12, %f319, %f226;
	fma.rn.f32 	%f228, %f11, %f62, %f227;
	fma.rn.f32 	%f229, %f10, %f47, %f228;
	fma.rn.f32 	%f230, %f9, %f48, %f229;
	fma.rn.f32 	%f231, %f8, %f49, %f230;
	fma.rn.f32 	%f232, %f7, %f50, %f231;
	fma.rn.f32 	%f233, %f6, %f51, %f232;
	fma.rn.f32 	%f234, %f5, %f52, %f233;
	fma.rn.f32 	%f235, %f4, %f53, %f234;
	fma.rn.f32 	%f236, %f3, %f54, %f235;
	fma.rn.f32 	%f237, %f2, %f55, %f236;
	fma.rn.f32 	%f238, %f1, %f56, %f237;
	st.global.f32 	[%rd33+256], %f238;
	ld.global.u16 	%rs28, [%rd34+-384];
	cvt.rn.f32.s16 	%f58, %rs28;
	mul.f32 	%f239, %f15, %f321;
	fma.rn.f32 	%f240, %f16, %f322, %f239;
	fma.rn.f32 	%f241, %f14, %f320, %f240;
	fma.rn.f32 	%f242, %f13, %f319, %f241;
	fma.rn.f32 	%f243, %f12, %f62, %f242;
	fma.rn.f32 	%f244, %f11, %f47, %f243;
	fma.rn.f32 	%f245, %f10, %f48, %f244;
	fma.rn.f32 	%f246, %f9, %f49, %f245;
	fma.rn.f32 	%f247, %f8, %f50, %f246;
	fma.rn.f32 	%f248, %f7, %f51, %f247;
	fma.rn.f32 	%f249, %f6, %f52, %f248;
	fma.rn.f32 	%f250, %f5, %f53, %f249;
	fma.rn.f32 	%f251, %f4, %f54, %f250;
	fma.rn.f32 	%f252, %f3, %f55, %f251;
	fma.rn.f32 	%f253, %f2, %f56, %f252;
	fma.rn.f32 	%f254, %f1, %f57, %f253;
	st.global.f32 	[%rd33+384], %f254;
	ld.global.u16 	%rs29, [%rd34+-256];
	cvt.rn.f32.s16 	%f59, %rs29;
	mul.f32 	%f255, %f15, %f320;
	fma.rn.f32 	%f256, %f16, %f321, %f255;
	fma.rn.f32 	%f257, %f14, %f319, %f256;
	fma.rn.f32 	%f258, %f13, %f62, %f257;
	fma.rn.f32 	%f259, %f12, %f47, %f258;
	fma.rn.f32 	%f260, %f11, %f48, %f259;
	fma.rn.f32 	%f261, %f10, %f49, %f260;
	fma.rn.f32 	%f262, %f9, %f50, %f261;
	fma.rn.f32 	%f263, %f8, %f51, %f262;
	fma.rn.f32 	%f264, %f7, %f52, %f263;
	fma.rn.f32 	%f265, %f6, %f53, %f264;
	fma.rn.f32 	%f266, %f5, %f54, %f265;
	fma.rn.f32 	%f267, %f4, %f55, %f266;
	fma.rn.f32 	%f268, %f3, %f56, %f267;
	fma.rn.f32 	%f269, %f2, %f57, %f268;
	fma.rn.f32 	%f270, %f1, %f58, %f269;
	st.global.f32 	[%rd33+512], %f270;
	ld.global.u16 	%rs30, [%rd34+-128];
	cvt.rn.f32.s16 	%f60, %rs30;
	mul.f32 	%f271, %f15, %f319;
	fma.rn.f32 	%f272, %f16, %f320, %f271;
	fma.rn.f32 	%f273, %f14, %f62, %f272;
	fma.rn.f32 	%f274, %f13, %f47, %f273;
	fma.rn.f32 	%f275, %f12, %f48, %f274;
	fma.rn.f32 	%f276, %f11, %f49, %f275;
	fma.rn.f32 	%f277, %f10, %f50, %f276;
	fma.rn.f32 	%f278, %f9, %f51, %f277;
	fma.rn.f32 	%f279, %f8, %f52, %f278;
	fma.rn.f32 	%f280, %f7, %f53, %f279;
	fma.rn.f32 	%f281, %f6, %f54, %f280;
	fma.rn.f32 	%f282, %f5, %f55, %f281;
	fma.rn.f32 	%f283, %f4, %f56, %f282;
	fma.rn.f32 	%f284, %f3, %f57, %f283;
	fma.rn.f32 	%f285, %f2, %f58, %f284;
	fma.rn.f32 	%f286, %f1, %f59, %f285;
	st.global.f32 	[%rd33+640], %f286;
	ld.global.u16 	%rs31, [%rd34];
	cvt.rn.f32.s16 	%f61, %rs31;
	mul.f32 	%f287, %f15, %f62;
	fma.rn.f32 	%f288, %f16, %f319, %f287;
	fma.rn.f32 	%f289, %f14, %f47, %f288;
	fma.rn.f32 	%f290, %f13, %f48, %f289;
	fma.rn.f32 	%f291, %f12, %f49, %f290;
	fma.rn.f32 	%f292, %f11, %f50, %f291;
	fma.rn.f32 	%f293, %f10, %f51, %f292;
	fma.rn.f32 	%f294, %f9, %f52, %f293;
	fma.rn.f32 	%f295, %f8, %f53, %f294;
	fma.rn.f32 	%f296, %f7, %f54, %f295;
	fma.rn.f32 	%f297, %f6, %f55, %f296;
	fma.rn.f32 	%f298, %f5, %f56, %f297;
	fma.rn.f32 	%f299, %f4, %f57, %f298;
	fma.rn.f32 	%f300, %f3, %f58, %f299;
	fma.rn.f32 	%f301, %f2, %f59, %f300;
	fma.rn.f32 	%f302, %f1, %f60, %f301;
	st.global.f32 	[%rd33+768], %f302;
	mul.f32 	%f303, %f15, %f47;
	fma.rn.f32 	%f304, %f16, %f62, %f303;
	fma.rn.f32 	%f305, %f14, %f48, %f304;
	fma.rn.f32 	%f306, %f13, %f49, %f305;
	fma.rn.f32 	%f307, %f12, %f50, %f306;
	fma.rn.f32 	%f308, %f11, %f51, %f307;
	fma.rn.f32 	%f309, %f10, %f52, %f308;
	fma.rn.f32 	%f310, %f9, %f53, %f309;
	fma.rn.f32 	%f311, %f8, %f54, %f310;
	fma.rn.f32 	%f312, %f7, %f55, %f311;
	fma.rn.f32 	%f313, %f6, %f56, %f312;
	fma.rn.f32 	%f314, %f5, %f57, %f313;
	fma.rn.f32 	%f315, %f4, %f58, %f314;
	fma.rn.f32 	%f316, %f3, %f59, %f315;
	fma.rn.f32 	%f317, %f2, %f60, %f316;
	fma.rn.f32 	%f318, %f1, %f61, %f317;
	st.global.f32 	[%rd33+896], %f318;
	add.s64 	%rd34, %rd34, 2048;
	add.s64 	%rd33, %rd33, 2048;
	setp.lt.u32 	%p1, %r18, 84;
	mov.u32 	%r18, %r2;
	mov.f32 	%f319, %f61;
	mov.f32 	%f320, %f60;
	mov.f32 	%f321, %f59;
	mov.f32 	%f322, %f58;
	mov.f32 	%f323, %f57;
	mov.f32 	%f324, %f56;
	mov.f32 	%f325, %f55;
	mov.f32 	%f326, %f54;
	mov.f32 	%f327, %f53;
	mov.f32 	%f328, %f52;
	mov.f32 	%f329, %f51;
	mov.f32 	%f330, %f50;
	mov.f32 	%f331, %f49;
	mov.f32 	%f332, %f48;
	mov.f32 	%f333, %f47;
	@%p1 bra 	$L__BB0_1;
	ret;

}


// ===== COMPILED SASS (sm_100) =====

	.target	sm_100

	.elftype	@"ET_EXEC"


//--------------------- .note.nv.tkinfo           --------------------------
	.section	.note.nv.tkinfo,"",@"SHT_NOTE"
	.sectionflags	@"SHF_NOTE_NV_TKINFO"
	.tkinfo
        /*0018*/ 	.word	0x00000002
        /*0030*/ 	.string	""
        /*0030*/ 	.string	"ptxas"
        /*0030*/ 	.string	"Cuda compilation tools, release 13.0, V13.0.88"
        /*0030*/ 	.string	"Build cuda_13.0.r13.0/compiler.36424714_0"
        /*0030*/ 	.string	"-arch sm_100 -m 64 "



//--------------------- .note.nv.cuinfo           --------------------------
	.section	.note.nv.cuinfo,"",@"SHT_NOTE"
	.sectionflags	@"SHF_NOTE_NV_CUINFO"
        /*0018*/ 	.short	0x0002
        /*001a*/ 	.short	0x0064
        /*001c*/ 	.short	0x0082
	.zero		2


//--------------------- .nv.info                  --------------------------
	.section	.nv.info,"",@"SHT_CUDA_INFO"
	.align	4


	//----- nvinfo : EIATTR_REGCOUNT
	.align		4
        /*0000*/ 	.byte	0x04, 0x2f
        /*0002*/ 	.short	(.L_1 - .L_0)
	.align		4
.L_0:
        /*0004*/ 	.word	index@(_Z10FIR_filterPvPKvS1_)
        /*0008*/ 	.word	0x00000030


	//----- nvinfo : EIATTR_FRAME_SIZE
	.align		4
.L_1:
        /*000c*/ 	.byte	0x04, 0x11
        /*000e*/ 	.short	(.L_3 - .L_2)
	.align		4
.L_2:
        /*0010*/ 	.word	index@(_Z10FIR_filterPvPKvS1_)
        /*0014*/ 	.word	0x00000000


	//----- nvinfo : EIATTR_MIN_STACK_SIZE
	.align		4
.L_3:
        /*0018*/ 	.byte	0x04, 0x12
        /*001a*/ 	.short	(.L_5 - .L_4)
	.align		4
.L_4:
        /*001c*/ 	.word	index@(_Z10FIR_filterPvPKvS1_)
        /*0020*/ 	.word	0x00000000
.L_5:


//--------------------- .nv.compat                --------------------------
	.section	.nv.compat,"",@"SHT_CUDA_COMPAT_INFO"
	.align	4
        /*0000*/ 	.byte	0x02, 0x09, 0x00, 0x00, 0x02, 0x02, 0x01, 0x00, 0x02, 0x05, 0x05, 0x00, 0x03, 0x07, 0x01, 0x01
        /*0010*/ 	.byte	0x02, 0x03, 0x00, 0x00, 0x02, 0x06, 0x01, 0x00, 0x04, 0x0b, 0x08, 0x00, 0x09, 0x00, 0x00, 0x00
        /*0020*/ 	.byte	0x00, 0x00, 0x00, 0x00


//--------------------- .nv.info._Z10FIR_filterPvPKvS1_ --------------------------
	.section	.nv.info._Z10FIR_filterPvPKvS1_,"",@"SHT_CUDA_INFO"
	.sectionflags	@""
	.align	4


	//----- nvinfo : EIATTR_CUDA_API_VERSION
	.align		4
        /*0000*/ 	.byte	0x04, 0x37
        /*0002*/ 	.short	(.L_7 - .L_6)
.L_6:
        /*0004*/ 	.word	0x00000082


	//----- nvinfo : EIATTR_KPARAM_INFO
	.align		4
.L_7:
        /*0008*/ 	.byte	0x04, 0x17
        /*000a*/ 	.short	(.L_9 - .L_8)
.L_8:
        /*000c*/ 	.word	0x00000000
        /*0010*/ 	.short	0x0002
        /*0012*/ 	.short	0x0010
        /*0014*/ 	.byte	0x00, 0xf5, 0x21, 0x00


	//----- nvinfo : EIATTR_KPARAM_INFO
	.align		4
.L_9:
        /*0018*/ 	.byte	0x04, 0x17
        /*001a*/ 	.short	(.L_11 - .L_10)
.L_10:
        /*001c*/ 	.word	0x00000000
        /*0020*/ 	.short	0x0001
        /*0022*/ 	.short	0x0008
        /*0024*/ 	.byte	0x00, 0xf5, 0x21, 0x00


	//----- nvinfo : EIATTR_KPARAM_INFO
	.align		4
.L_11:
        /*0028*/ 	.byte	0x04, 0x17
        /*002a*/ 	.short	(.L_13 - .L_12)
.L_12:
        /*002c*/ 	.word	0x00000000
        /*0030*/ 	.short	0x0000
        /*0032*/ 	.short	0x0000
        /*0034*/ 	.byte	0x00, 0xf5, 0x21, 0x00


	//----- nvinfo : EIATTR_SPARSE_MMA_MASK
	.align		4
.L_13:
        /*0038*/ 	.byte	0x03, 0x50
        /*003a*/ 	.short	0x0000


	//----- nvinfo : EIATTR_MAXREG_COUNT
	.align		4
        /*003c*/ 	.byte	0x03, 0x1b
        /*003e*/ 	.short	0x00ff


	//----- nvinfo : EIATTR_MERCURY_ISA_VERSION
	.align		4
        /*0040*/ 	.byte	0x03, 0x5f
        /*0042*/ 	.short	0x0101


	//----- nvinfo : EIATTR_VRC_CTA_INIT_COUNT
	.align		4
        /*0044*/ 	.byte	0x02, 0x4a
	.zero		1
	.zero		1


	//----- nvinfo : EIATTR_EXIT_INSTR_OFFSETS
	.align		4
        /*0048*/ 	.byte	0x04, 0x1c
        /*004a*/ 	.short	(.L_15 - .L_14)


	//   ....[0]....
.L_14:
        /*004c*/ 	.word	0x000018f0


	//----- nvinfo : EIATTR_CBANK_PARAM_SIZE
	.align		4
.L_15:
        /*0050*/ 	.byte	0x03, 0x19
        /*0052*/ 	.short	0x0018


	//----- nvinfo : EIATTR_PARAM_CBANK
	.align		4
        /*0054*/ 	.byte	0x04, 0x0a
        /*0056*/ 	.short	(.L_17 - .L_16)
	.align		4
.L_16:
        /*0058*/ 	.word	index@(.nv.constant0._Z10FIR_filterPvPKvS1_)
        /*005c*/ 	.short	0x0380
        /*005e*/ 	.short	0x0018


	//----- nvinfo : EIATTR_SW_WAR
	.align		4
.L_17:
        /*0060*/ 	.byte	0x04, 0x36
        /*0062*/ 	.short	(.L_19 - .L_18)
.L_18:
        /*0064*/ 	.word	0x00000008
.L_19:


//--------------------- .nv.callgraph             --------------------------
	.section	.nv.callgraph,"",@"SHT_CUDA_CALLGRAPH"
	.align	4
	.sectionentsize	8
	.align		4
        /*0000*/ 	.word	0x00000000
	.align		4
        /*0004*/ 	.word	0xffffffff
	.align		4
        /*0008*/ 	.word	0x00000000
	.align		4
        /*000c*/ 	.word	0xfffffffe
	.align		4
        /*0010*/ 	.word	0x00000000
	.align		4
        /*0014*/ 	.word	0xfffffffd
	.align		4
        /*0018*/ 	.word	0x00000000
	.align		4
        /*001c*/ 	.word	0xfffffffc


//--------------------- .text._Z10FIR_filterPvPKvS1_ --------------------------
	.section	.text._Z10FIR_filterPvPKvS1_,"ax",@progbits
	.align	128
        .global         _Z10FIR_filterPvPKvS1_
        .type           _Z10FIR_filterPvPKvS1_,@function
        .size           _Z10FIR_filterPvPKvS1_,(.L_x_2 - _Z10FIR_filterPvPKvS1_)
        .other          _Z10FIR_filterPvPKvS1_,@"STO_CUDA_ENTRY STV_DEFAULT"
_Z10FIR_filterPvPKvS1_:
.text._Z10FIR_filterPvPKvS1_:
[----:B------:R-:W-:Y:S01]  /*0000*/  LDC R1, c[0x0][0x37c] ;  /* 0x0000df00ff017b82 */ /* 0x000fe20000000800 */
[----:B------:R-:W0:Y:S07]  /*0010*/  S2R R3, SR_TID.X ;  /* 0x0000000000037919 */ /* 0x000e2e0000002100 */
[----:B------:R-:W0:Y:S01]  /*0020*/  S2UR UR4, SR_CTAID.X ;  /* 0x00000000000479c3 */ /* 0x000e220000002500 */
[----:B------:R-:W1:Y:S01]  /*0030*/  LDCU.128 UR8, c[0x0][0x380] ;  /* 0x00007000ff0877ac */ /* 0x000e620008000c00 */
[----:B------:R-:W2:Y:S01]  /*0040*/  S2R R2, SR_TID.Y ;  /* 0x0000000000027919 */ /* 0x000ea20000002200 */
[----:B------:R-:W3:Y:S05]  /*0050*/  LDCU.64 UR6, c[0x0][0x358] ;  /* 0x00006b00ff0677ac */ /* 0x000eea0008000a00 */
[----:B------:R-:W0:Y:S08]  /*0060*/  LDC R0, c[0x0][0x360] ;  /* 0x0000d800ff007b82 */ /* 0x000e300000000800 */
[----:B------:R-:W2:Y:S08]  /*0070*/  S2UR UR5, SR_CTAID.Y ;  /* 0x00000000000579c3 */ /* 0x000eb00000002600 */
[----:B------:R-:W2:Y:S01]  /*0080*/  LDC R43, c[0x0][0x364] ;  /* 0x0000d900ff2b7b82 */ /* 0x000ea20000000800 */
[----:B0-----:R-:W-:-:S05]  /*0090*/  IMAD R0, R0, UR4, R3 ;  /* 0x0000000400007c24 */ /* 0x001fca000f8e0203 */
[C---:B------:R-:W-:Y:S02]  /*00a0*/  SHF.L.U32 R33, R0.reuse, 0x2, RZ ;  /* 0x0000000200217819 */ /* 0x040fe400000006ff */
[----:B------:R-:W-:Y:S02]  /*00b0*/  LOP3.LUT R41, R0, 0x1, RZ, 0xc0, !PT ;  /* 0x0000000100297812 */ /* 0x000fe400078ec0ff */
[----:B------:R-:W-:Y:S02]  /*00c0*/  LOP3.LUT R3, R33, 0x78, RZ, 0xc0, !PT ;  /* 0x0000007821037812 */ /* 0x000fe400078ec0ff */
[----:B------:R-:W-:-:S04]  /*00d0*/  SHF.R.U32.HI R20, RZ, 0x5, R0 ;  /* 0x00000005ff147819 */ /* 0x000fc80000011600 */
[----:B------:R-:W-:Y:S01]  /*00e0*/  LEA R41, R20, R41, 0x1 ;  /* 0x0000002914297211 */ /* 0x000fe200078e08ff */
[----:B--2---:R-:W-:Y:S01]  /*00f0*/  IMAD R43, R43, UR5, R2 ;  /* 0x000000052b2b7c24 */ /* 0x004fe2000f8e0202 */
[----:B------:R-:W0:Y:S03]  /*0100*/  LDCU.64 UR4, c[0x0][0x390] ;  /* 0x00007200ff0477ac */ /* 0x000e260008000a00 */
[----:B------:R-:W-:-:S03]  /*0110*/  IMAD.WIDE.U32 R22, R43, 0x3980, RZ ;  /* 0x000039802b167825 */ /* 0x000fc600078e00ff */
[----:B-1----:R-:W-:-:S04]  /*0120*/  IADD3 R2, P0, P1, R3, UR10, R22 ;  /* 0x0000000a03027c10 */ /* 0x002fc8000f91e016 */
[----:B------:R-:W-:-:S03]  /*0130*/  IADD3.X R3, PT, PT, RZ, UR11, R23, P0, P1 ;  /* 0x0000000bff037c10 */ /* 0x000fc600087e2417 */
[----:B------:R-:W-:-:S05]  /*0140*/  IMAD.WIDE.U32 R2, R41, 0x2, R2 ;  /* 0x0000000229027825 */ /* 0x000fca00078e0002 */
[----:B---3--:R-:W2:Y:S04]  /*0150*/  LDG.E.U16 R21, desc[UR6][R2.64] ;  /* 0x0000000602157981 */ /* 0x008ea8000c1e1500 */
[----:B------:R-:W3:Y:S04]  /*0160*/  LDG.E.U16 R35, desc[UR6][R2.64+0x80] ;  /* 0x0000800602237981 */ /* 0x000ee8000c1e1500 */
[----:B------:R-:W4:Y:S04]  /*0170*/  LDG.E.U16 R25, desc[UR6][R2.64+0x100] ;  /* 0x0001000602197981 */ /* 0x000f28000c1e1500 */
        /* <DEDUP_REMOVED lines=8> */
[----:B------:R-:W4:Y:S01]  /*0200*/  LDG.E.U16 R39, desc[UR6][R2.64+0x580] ;  /* 0x0005800602277981 */ /* 0x000f22000c1e1500 */
[----:B------:R-:W-:-:S03]  /*0210*/  SHF.L.U32 R0, R0, 0x5, RZ ;  /* 0x0000000500007819 */ /* 0x000fc600000006ff */
[----:B------:R-:W4:Y:S01]  /*0220*/  LDG.E.U16 R17, desc[UR6][R2.64+0x600] ;  /* 0x0006000602117981 */ /* 0x000f22000c1e1500 */
[----:B------:R-:W-:-:S03]  /*0230*/  LOP3.LUT R0, R0, 0x3c0, RZ, 0xc0, !PT ;  /* 0x000003c000007812 */ /* 0x000fc600078ec0ff */
[----:B------:R-:W4:Y:S01]  /*0240*/  LDG.E.U16 R32, desc[UR6][R2.64+0x680] ;  /* 0x0006800602207981 */ /* 0x000f22000c1e1500 */
[----:B0-----:R-:W-:-:S03]  /*0250*/  IADD3 R18, P0, PT, R0, UR4, RZ ;  /* 0x0000000400127c10 */ /* 0x001fc6000ff1e0ff */
[----:B------:R-:W4:Y:S01]  /*0260*/  LDG.E.U16 R34, desc[UR6][R2.64+0x700] ;  /* 0x0007000602227981 */ /* 0x000f22000c1e1500 */
[----:B------:R-:W-:-:S05]  /*0270*/  IADD3.X R19, PT, PT, RZ, UR5, RZ, P0, !PT ;  /* 0x00000005ff137c10 */ /* 0x000fca00087fe4ff */
[----:B------:R-:W5:Y:S04]  /*0280*/  LDG.E R16, desc[UR6][R18.64] ;  /* 0x0000000612107981 */ /* 0x000f68000c1e1900 */
        /* <DEDUP_REMOVED lines=14> */
[----:B------:R0:W5:Y:S02]  /*0370*/  LDG.E R0, desc[UR6][R18.64+0x3c] ;  /* 0x00003c0612007981 */ /* 0x000164000c1e1900 */
[----:B0-----:R-:W-:Y:S01]  /*0380*/  IMAD.WIDE.U32 R18, R20, 0x3200, RZ ;  /* 0x0000320014127825 */ /* 0x001fe200078e00ff */
[----:B------:R-:W-:-:S03]  /*0390*/  LOP3.LUT R22, R22, 0x78, R33, 0xf8, !PT ;  /* 0x0000007816167812 */ /* 0x000fc600078ef821 */
[----:B------:R-:W-:-:S03]  /*03a0*/  IMAD.WIDE.U32 R18, R43, 0x6400, R18 ;  /* 0x000064002b127825 */ /* 0x000fc600078e0012 */
[----:B------:R-:W-:Y:S01]  /*03b0*/  LOP3.LUT R18, R18, 0x78, R33, 0xf8, !PT ;  /* 0x0000007812127812 */ /* 0x000fe200078ef821 */
[----:B------:R-:W-:-:S03]  /*03c0*/  IMAD.WIDE.U32 R22, R41, 0x2, R22 ;  /* 0x0000000229167825 */ /* 0x000fc600078e0016 */
[----:B------:R-:W-:Y:S02]  /*03d0*/  LOP3.LUT R18, R18, 0x4, R33, 0xf8, !PT ;  /* 0x0000000412127812 */ /* 0x000fe400078ef821 */
[----:B------:R-:W-:Y:S02]  /*03e0*/  IADD3 R20, P0, PT, R22, UR10, RZ ;  /* 0x0000000a16147c10 */ /* 0x000fe4000ff1e0ff */
[----:B------:R-:W-:Y:S02]  /*03f0*/  IADD3 R18, P2, PT, R18, UR8, RZ ;  /* 0x0000000812127c10 */ /* 0x000fe4000ff5e0ff */
[----:B------:R-:W-:Y:S02]  /*0400*/  IADD3 R20, P1, PT, R20, 0xf00, RZ ;  /* 0x00000f0014147810 */ /* 0x000fe40007f3e0ff */
[----:B------:R-:W-:Y:S02]  /*0410*/  IADD3 R18, P3, PT, R18, 0x400, RZ ;  /* 0x0000040012127810 */ /* 0x000fe40007f7e0ff */
[----:B------:R-:W-:-:S02]  /*0420*/  IADD3.X R23, PT, PT, RZ, UR11, R23, P1, P0 ;  /* 0x0000000bff177c10 */ /* 0x000fc40008fe0417 */
[----:B------:R-:W-:Y:S01]  /*0430*/  IADD3.X R19, PT, PT, RZ, UR9, R19, P3, P2 ;  /* 0x00000009ff137c10 */ /* 0x000fe20009fe4413 */
[----:B------:R-:W-:Y:S01]  /*0440*/  UMOV UR4, URZ ;  /* 0x000000ff00047c82 */ /* 0x000fe20008000000 */
[----:B--2---:R-:W0:Y:S08]  /*0450*/  I2F.S16 R21, R21 ;  /* 0x0000001500157306 */ /* 0x004e300000101400 */
[----:B---3--:R-:W1:Y:S08]  /*0460*/  I2F.S16 R35, R35 ;  /* 0x0000002300237306 */ /* 0x008e700000101400 */
[----:B----4-:R-:W2:Y:S08]  /*0470*/  I2F.S16 R25, R25 ;  /* 0x0000001900197306 */ /* 0x010eb00000101400 */
[----:B------:R-:W3:Y:S08]  /*0480*/  I2F.S16 R24, R24 ;  /* 0x0000001800187306 */ /* 0x000ef00000101400 */
[----:B------:R-:W4:Y:S08]  /*0490*/  I2F.S16 R27, R27 ;  /* 0x0000001b001b7306 */ /* 0x000f300000101400 */
[----:B------:R-:W0:Y:S08]  /*04a0*/  I2F.S16 R26, R26 ;  /* 0x0000001a001a7306 */ /* 0x000e300000101400 */
        /* <DEDUP_REMOVED lines=8> */
[----:B-1234-:R0:W0:Y:S02]  /*0530*/  I2F.S16 R33, R34 ;  /* 0x0000002200217306 */ /* 0x01e0240000101400 */
.L_x_0:
[----:B------:R-:W-:-:S05]  /*0540*/  MOV R22, R20 ;  /* 0x0000001400167202 */ /* 0x000fca0000000f00 */
[----:B-1----:R-:W2:Y:S04]  /*0550*/  LDG.E.U16 R43, desc[UR6][R22.64+-0x780] ;  /* 0xfff88006162b7981 */ /* 0x002ea8000c1e1500 */
[----:B------:R-:W3:Y:S01]  /*0560*/  LDG.E.U16 R20, desc[UR6][R22.64+-0x700] ;  /* 0xfff9000616147981 */ /* 0x000ee2000c1e1500 */
[C---:B-----5:R-:W-:Y:S01]  /*0570*/  FMUL R41, R2.reuse, R35 ;  /* 0x0000002302297220 */ /* 0x060fe20000400000 */
[----:B------:R-:W-:Y:S01]  /*0580*/  FMUL R36, R2, R25 ;  /* 0x0000001902247220 */ /* 0x000fe20000400000 */
[----:B------:R-:W-:Y:S02]  /*0590*/  MOV R40, R18 ;  /* 0x0000001200287202 */ /* 0x000fe40000000f00 */
[C---:B0-----:R-:W-:Y:S01]  /*05a0*/  FFMA R34, R0.reuse, R21, R41 ;  /* 0x0000001500227223 */ /* 0x041fe20000000029 */
[----:B------:R-:W-:-:S03]  /*05b0*/  FFMA R36, R0, R35, R36 ;  /* 0x0000002300247223 */ /* 0x000fc60000000024 */
[C---:B------:R-:W-:Y:S01]  /*05c0*/  FFMA R21, R3.reuse, R25, R34 ;  /* 0x0000001903157223 */ /* 0x040fe20000000022 */
        /* <DEDUP_REMOVED lines=18> */
[----:B------:R-:W-:Y:S01]  /*06f0*/  FFMA R36, R12, R17, R41 ;  /* 0x000000110c247223 */ /* 0x000fe20000000029 */
[----:B------:R-:W-:Y:S02]  /*0700*/  MOV R41, R19 ;  /* 0x0000001300297202 */ /* 0x000fe40000000f00 */
[C---:B------:R-:W-:Y:S01]  /*0710*/  FFMA R35, R13.reuse, R17, R34 ;  /* 0x000000110d237223 */ /* 0x040fe20000000022 */
[----:B------:R-:W-:-:S03]  /*0720*/  FFMA R36, R13, R32, R36 ;  /* 0x000000200d247223 */ /* 0x000fc60000000024 */
[C---:B------:R-:W-:Y:S01]  /*0730*/  FFMA R34, R14.reuse, R32, R35 ;  /* 0x000000200e227223 */ /* 0x040fe20000000023 */
[----:B------:R-:W-:-:S03]  /*0740*/  FFMA R36, R14, R33, R36 ;  /* 0x000000210e247223 */ /* 0x000fc60000000024 */
[C---:B------:R-:W-:Y:S01]  /*0750*/  FFMA R35, R15.reuse, R33, R34 ;  /* 0x000000210f237223 */ /* 0x040fe20000000022 */
[----:B--2---:R-:W0:Y:S08]  /*0760*/  I2F.S16 R43, R43 ;  /* 0x0000002b002b7306 */ /* 0x004e300000101400 */
[----:B---3--:R-:W1:Y:S01]  /*0770*/  I2F.S16 R21, R20 ;  /* 0x0000001400157306 */ /* 0x008e620000101400 */
[-C--:B0-----:R-:W-:Y:S01]  /*0780*/  FFMA R45, R16, R43.reuse, R35 ;  /* 0x0000002b102d7223 */ /* 0x081fe20000000023 */
[----:B------:R-:W-:-:S04]  /*0790*/  FFMA R36, R15, R43, R36 ;  /* 0x0000002b0f247223 */ /* 0x000fc80000000024 */
[----:B------:R-:W-:Y:S01]  /*07a0*/  STG.E desc[UR6][R40.64+-0x400], R45 ;  /* 0xfffc002d28007986 */ /* 0x000fe2000c101906 */
[----:B-1----:R-:W-:-:S03]  /*07b0*/  FFMA R19, R16, R21, R36 ;  /* 0x0000001510137223 */ /* 0x002fc60000000024 */
[----:B------:R-:W2:Y:S04]  /*07c0*/  LDG.E.U16 R35, desc[UR6][R22.64+-0x680] ;  /* 0xfff9800616237981 */ /* 0x000ea8000c1e1500 */
[----:B------:R0:W-:Y:S04]  /*07d0*/  STG.E desc[UR6][R40.64+-0x380], R19 ;  /* 0xfffc801328007986 */ /* 0x0001e8000c101906 */
[----:B------:R-:W3:Y:S01]  /*07e0*/  LDG.E.U16 R18, desc[UR6][R22.64+-0x600] ;  /* 0xfffa000616127981 */ /* 0x000ee2000c1e1500 */
[C---:B------:R-:W-:Y:S01]  /*07f0*/  FMUL R20, R2.reuse, R24 ;  /* 0x0000001802147220 */ /* 0x040fe20000400000 */
[----:B------:R-:W-:-:S03]  /*0800*/  FMUL R34, R2, R27 ;  /* 0x0000001b02227220 */ /* 0x000fc60000400000 */
        /* <DEDUP_REMOVED lines=24> */
[----:B------:R-:W-:-:S04]  /*0990*/  FFMA R20, R14, R43, R19 ;  /* 0x0000002b0e147223 */ /* 0x000fc80000000013 */
[CC--:B------:R-:W-:Y:S01]  /*09a0*/  FFMA R19, R15.reuse, R21.reuse, R20 ;  /* 0x000000150f137223 */ /* 0x0c0fe20000000014 */
[----:B------:R-:W-:Y:S01]  /*09b0*/  FFMA R20, R14, R21, R45 ;  /* 0x000000150e147223 */ /* 0x000fe2000000002d */
[----:B--2---:R-:W0:Y:S08]  /*09c0*/  I2F.S16 R35, R35 ;  /* 0x0000002300237306 */ /* 0x004e300000101400 */
[----:B---3--:R-:W1:Y:S01]  /*09d0*/  I2F.S16 R25, R18 ;  /* 0x0000001200197306 */ /* 0x008e620000101400 */
[-C--:B0-----:R-:W-:Y:S01]  /*09e0*/  FFMA R45, R16, R35.reuse, R19 ;  /* 0x00000023102d7223 */ /* 0x081fe20000000013 */
[----:B------:R-:W-:-:S04]  /*09f0*/  FFMA R19, R15, R35, R20 ;  /* 0x000000230f137223 */ /* 0x000fc80000000014 */
[----:B------:R0:W-:Y:S01]  /*0a00*/  STG.E desc[UR6][R40.64+-0x300], R45 ;  /* 0xfffd002d28007986 */ /* 0x0001e2000c101906 */
        /* <DEDUP_REMOVED lines=25> */
[----:B0-----:R-:W-:-:S03]  /*0ba0*/  FFMA R45, R11, R43, R34 ;  /* 0x0000002b0b2d7223 */ /* 0x001fc60000000022 */
[C---:B------:R-:W-:Y:S01]  /*0bb0*/  FFMA R18, R12.reuse, R43, R27 ;  /* 0x0000002b0c127223 */ /* 0x040fe2000000001b */
[----:B-1----:R-:W-:-:S03]  /*0bc0*/  FFMA R20, R12, R21, R45 ;  /* 0x000000150c147223 */ /* 0x002fc6000000002d */
        /* <DEDUP_REMOVED lines=14> */
[----:B------:R-:W-:-:S04]  /*0cb0*/  FMUL R19, R2, R28 ;  /* 0x0000001c02137220 */ /* 0x000fc80000400000 */
[----:B------:R-:W-:Y:S01]  /*0cc0*/  FFMA R34, R0, R29, R19 ;  /* 0x0000001d00227223 */ /* 0x000fe20000000013 */
[----:B------:R-:W-:-:S03]  /*0cd0*/  FMUL R29, R2, R31 ;  /* 0x0000001f021d7220 */ /* 0x000fc60000400000 */
[----:B------:R-:W-:Y:S01]  /*0ce0*/  FFMA R19, R3, R31, R34 ;  /* 0x0000001f03137223 */ /* 0x000fe20000000022 */
[----:B------:R-:W-:-:S03]  /*0cf0*/  FFMA R29, R0, R28, R29 ;  /* 0x0000001c001d7223 */ /* 0x000fc6000000001d */
[-C--:B------:R-:W-:Y:S01]  /*0d00*/  FFMA R28, R4, R30.reuse, R19 ;  /* 0x0000001e041c7223 */ /* 0x080fe20000000013 */
[----:B------:R-:W-:-:S03]  /*0d10*/  FFMA R29, R3, R30, R29 ;  /* 0x0000001e031d7223 */ /* 0x000fc6000000001d */
[-C--:B------:R-:W-:Y:S01]  /*0d20*/  FFMA R19, R5, R37.reuse, R28 ;  /* 0x0000002505137223 */ /* 0x080fe2000000001c */
[----:B------:R-:W-:-:S03]  /*0d30*/  FFMA R28, R4, R37, R29 ;  /* 0x00000025041c7223 */ /* 0x000fc6000000001d */
[-C--:B0-----:R-:W-:Y:S01]  /*0d40*/  FFMA R20, R6, R39.reuse, R19 ;  /* 0x0000002706147223 */ /* 0x081fe20000000013 */
[----:B------:R-:W-:-:S03]  /*0d50*/  FFMA R28, R5, R39, R28 ;  /* 0x00000027051c7223 */ /* 0x000fc6000000001c */
[-C--:B------:R-:W-:Y:S01]  /*0d60*/  FFMA R19, R7, R17.reuse, R20 ;  /* 0x0000001107137223 */ /* 0x080fe20000000014 */
        /* <DEDUP_REMOVED lines=139> */
[----:B------:R1:W3:Y:S01]  /*1620*/  LDG.E.U16 R18, desc[UR6][R22.64] ;  /* 0x0000000616127981 */ /* 0x0002e2000c1e1500 */
[C---:B------:R-:W-:Y:S01]  /*1630*/  FMUL R19, R2.reuse, R43 ;  /* 0x0000002b02137220 */ /* 0x040fe20000400000 */
[----:B------:R-:W-:Y:S01]  /*1640*/  FMUL R36, R2, R21 ;  /* 0x0000001502247220 */ /* 0x000fe20000400000 */
[----:B------:R-:W-:-:S02]  /*1650*/  UISETP.GE.U32.AND UP0, UPT, UR4, 0x54, UPT ;  /* 0x000000540400788c */ /* 0x000fc4000bf06070 */
[C---:B------:R-:W-:Y:S01]  /*1660*/  FFMA R34, R0.reuse, R33, R19 ;  /* 0x0000002100227223 */ /* 0x040fe20000000013 */
[----:B------:R-:W-:Y:S01]  /*1670*/  FFMA R36, R0, R43, R36 ;  /* 0x0000002b00247223 */ /* 0x000fe20000000024 */
[----:B------:R-:W-:Y:S02]  /*1680*/  UIADD3 UR5, UPT, UPT, UR4, 0x10, URZ ;  /* 0x0000001004057890 */ /* 0x000fe4000fffe0ff */
[C---:B------:R-:W-:Y:S01]  /*1690*/  FFMA R19, R3.reuse, R21, R34 ;  /* 0x0000001503137223 */ /* 0x040fe20000000022 */
[----:B------:R-:W-:-:S03]  /*16a0*/  FFMA R36, R3, R35, R36 ;  /* 0x0000002303247223 */ /* 0x000fc60000000024 */
[C---:B------:R-:W-:Y:S01]  /*16b0*/  FFMA R34, R4.reuse, R35, R19 ;  /* 0x0000002304227223 */ /* 0x040fe20000000013 */
[-C--:B------:R-:W-:Y:S01]  /*16c0*/  FFMA R33, R4, R25.reuse, R36 ;  /* 0x0000001904217223 */ /* 0x080fe20000000024 */
[----:B------:R-:W-:Y:S02]  /*16d0*/  UMOV UR4, UR5 ;  /* 0x0000000500047c82 */ /* 0x000fe40008000000 */
        /* <DEDUP_REMOVED lines=20> */
[----:B------:R-:W-:Y:S01]  /*1820*/  FFMA R19, R15, R17, R20 ;  /* 0x000000110f137223 */ /* 0x000fe20000000014 */
[----:B------:R-:W-:-:S04]  /*1830*/  IADD3 R20, P0, PT, R22, 0x800, RZ ;  /* 0x0000080016147810 */ /* 0x000fc80007f1e0ff */
[----:B-1----:R-:W-:Y:S01]  /*1840*/  IADD3.X R23, PT, PT, RZ, R23, RZ, P0, !PT ;  /* 0x00000017ff177210 */ /* 0x002fe200007fe4ff */
[----:B--2---:R-:W0:Y:S08]  /*1850*/  I2F.S16 R32, R32 ;  /* 0x0000002000207306 */ /* 0x004e300000101400 */
[----:B---3--:R1:W2:Y:S01]  /*1860*/  I2F.S16 R33, R18 ;  /* 0x0000001200217306 */ /* 0x0082a20000101400 */
[-C--:B0-----:R-:W-:Y:S01]  /*1870*/  FFMA R34, R15, R32.reuse, R43 ;  /* 0x000000200f227223 */ /* 0x081fe2000000002b */
[----:B------:R-:W-:Y:S01]  /*1880*/  FFMA R43, R16, R32, R19 ;  /* 0x00000020102b7223 */ /* 0x000fe20000000013 */
[----:B-1----:R-:W-:-:S04]  /*1890*/  IADD3 R18, P0, PT, R40, 0x800, RZ ;  /* 0x0000080028127810 */ /* 0x002fc80007f1e0ff */
[----:B------:R1:W-:Y:S01]  /*18a0*/  STG.E desc[UR6][R40.64+0x300], R43 ;  /* 0x0003002b28007986 */ /* 0x0003e2000c101906 */
[----:B------:R-:W-:Y:S01]  /*18b0*/  IADD3.X R19, PT, PT, RZ, R41, RZ, P0, !PT ;  /* 0x00000029ff137210 */ /* 0x000fe200007fe4ff */
[----:B--2---:R-:W-:-:S05]  /*18c0*/  FFMA R45, R16, R33, R34 ;  /* 0x00000021102d7223 */ /* 0x004fca0000000022 */
[----:B------:R1:W-:Y:S01]  /*18d0*/  STG.E desc[UR6][R40.64+0x380], R45 ;  /* 0x0003802d28007986 */ /* 0x0003e2000c101906 */
[----:B------:R-:W-:Y:S05]  /*18e0*/  BRA.U !UP0, `(.L_x_0) ;  /* 0xffffffed08147547 */ /* 0x000fea000b83ffff */
[----:B------:R-:W-:Y:S05]  /*18f0*/  EXIT ;  /* 0x000000000000794d */ /* 0x000fea0003800000 */
.L_x_1:
[----:B------:R-:W-:-:S00]  /*1900*/  BRA `(.L_x_1) ;  /* 0xfffffffc00fc7947 */ /* 0x000fc0000383ffff */
[----:B------:R-:W-:-:S00]  /*1910*/  NOP ;  /* 0x0000000000007918 */ /* 0x000fc00000000000 */
        /* <DEDUP_REMOVED lines=14> */
.L_x_2:


//--------------------- .nv.shared.reserved.0     --------------------------
	.section	.nv.shared.reserved.0,"aw",@nobits
	.weak		__nv_reservedSMEM_offset_0_alias
	.size		__nv_reservedSMEM_offset_0_alias, 0, 64
	.other		__nv_reservedSMEM_offset_0_alias,@"STO_CUDA_RESERVED_SHARED STV_DEFAULT"
__nv_reservedSMEM_offset_0_alias:
	.zero		0
	.zero		64


//--------------------- .nv.constant0._Z10FIR_filterPvPKvS1_ --------------------------
	.section	.nv.constant0._Z10FIR_filterPvPKvS1_,"a",@progbits
	.sectionflags	@""
	.align	4
.nv.constant0._Z10FIR_filterPvPKvS1_:
	.zero		920


//--------------------- SYMBOLS --------------------------

	.type		.nv.reservedSmem.offset0,@object
	.size		.nv.reservedSmem.offset0,0x4
